//
// Generated by NVIDIA NVVM Compiler
//
// Compiler Build ID: CL-36424714
// Cuda compilation tools, release 13.0, V13.0.88
// Based on NVVM 20.0.0
//

.version 9.0
.target sm_100
.address_size 64

	// .globl	_Z10filterDataPiS_

.visible .entry _Z10filterDataPiS_(
	.param .u64 .ptr .align 1 _Z10filterDataPiS__param_0,
	.param .u64 .ptr .align 1 _Z10filterDataPiS__param_1
)
{
	.reg .pred 	%p<3>;
	.reg .b32 	%r<6>;
	.reg .b64 	%rd<9>;

	ld.param.u64 	%rd1, [_Z10filterDataPiS__param_0];
	ld.param.u64 	%rd2, [_Z10filterDataPiS__param_1];
	mov.u32 	%r3, %ctaid.x;
	mov.u32 	%r4, %ntid.x;
	mov.u32 	%r5, %tid.x;
	mad.lo.s32 	%r1, %r3, %r4, %r5;
	setp.gt.s32 	%p1, %r1, 99;
	@%p1 bra 	$L__BB0_3;
	cvta.to.global.u64 	%rd3, %rd1;
	mul.wide.s32 	%rd4, %r1, 4;
	add.s64 	%rd5, %rd3, %rd4;
	ld.global.u32 	%r2, [%rd5];
	setp.lt.s32 	%p2, %r2, 51;
	@%p2 bra 	$L__BB0_3;
	cvta.to.global.u64 	%rd6, %rd2;
	add.s64 	%rd8, %rd6, %rd4;
	st.global.u32 	[%rd8], %r2;
$L__BB0_3:
	ret;

}


// ===== COMPILED SASS (sm_100) =====

	.target	sm_100

	.elftype	@"ET_EXEC"


//--------------------- .note.nv.tkinfo           --------------------------
	.section	.note.nv.tkinfo,"",@"SHT_NOTE"
	.sectionflags	@"SHF_NOTE_NV_TKINFO"
	.tkinfo
        /*0018*/ 	.word	0x00000002
        /*0030*/ 	.string	""
        /*0030*/ 	.string	"ptxas"
        /*0030*/ 	.string	"Cuda compilation tools, release 13.0, V13.0.88"
        /*0030*/ 	.string	"Build cuda_13.0.r13.0/compiler.36424714_0"
        /*0030*/ 	.string	"-arch sm_100 -m 64 "



//--------------------- .note.nv.cuinfo           --------------------------
	.section	.note.nv.cuinfo,"",@"SHT_NOTE"
	.sectionflags	@"SHF_NOTE_NV_CUINFO"
        /*0018*/ 	.short	0x0002
        /*001a*/ 	.short	0x0064
        /*001c*/ 	.short	0x0082
	.zero		2


//--------------------- .nv.info                  --------------------------
	.section	.nv.info,"",@"SHT_CUDA_INFO"
	.align	4


	//----- nvinfo : EIATTR_REGCOUNT
	.align		4
        /*0000*/ 	.byte	0x04, 0x2f
        /*0002*/ 	.short	(.L_1 - .L_0)
	.align		4
.L_0:
        /*0004*/ 	.word	index@(_Z10filterDataPiS_)
        /*0008*/ 	.word	0x0000000a


	//----- nvinfo : EIATTR_FRAME_SIZE
	.align		4
.L_1:
        /*000c*/ 	.byte	0x04, 0x11
        /*000e*/ 	.short	(.L_3 - .L_2)
	.align		4
.L_2:
        /*0010*/ 	.word	index@(_Z10filterDataPiS_)
        /*0014*/ 	.word	0x00000000


	//----- nvinfo : EIATTR_MIN_STACK_SIZE
	.align		4
.L_3:
        /*0018*/ 	.byte	0x04, 0x12
        /*001a*/ 	.short	(.L_5 - .L_4)
	.align		4
.L_4:
        /*001c*/ 	.word	index@(_Z10filterDataPiS_)
        /*0020*/ 	.word	0x00000000
.L_5:


//--------------------- .nv.compat                --------------------------
	.section	.nv.compat,"",@"SHT_CUDA_COMPAT_INFO"
	.align	4
        /*0000*/ 	.byte	0x02, 0x09, 0x00, 0x00, 0x02, 0x02, 0x01, 0x00, 0x02, 0x05, 0x05, 0x00, 0x03, 0x07, 0x01, 0x01
        /*0010*/ 	.byte	0x02, 0x03, 0x00, 0x00, 0x02, 0x06, 0x01, 0x00, 0x04, 0x0b, 0x08, 0x00, 0x09, 0x00, 0x00, 0x00
        /*0020*/ 	.byte	0x00, 0x00, 0x00, 0x00


//--------------------- .nv.info._Z10filterDataPiS_ --------------------------
	.section	.nv.info._Z10filterDataPiS_,"",@"SHT_CUDA_INFO"
	.sectionflags	@""
	.align	4


	//----- nvinfo : EIATTR_CUDA_API_VERSION
	.align		4
        /*0000*/ 	.byte	0x04, 0x37
        /*0002*/ 	.short	(.L_7 - .L_6)
.L_6:
        /*0004*/ 	.word	0x00000082


	//----- nvinfo : EIATTR_KPARAM_INFO
	.align		4
.L_7:
        /*0008*/ 	.byte	0x04, 0x17
        /*000a*/ 	.short	(.L_9 - .L_8)
.L_8:
        /*000c*/ 	.word	0x00000000
        /*0010*/ 	.short	0x0001
        /*0012*/ 	.short	0x0008
        /*0014*/ 	.byte	0x00, 0xf5, 0x21, 0x00


	//----- nvinfo : EIATTR_KPARAM_INFO
	.align		4
.L_9:
        /*0018*/ 	.byte	0x04, 0x17
        /*001a*/ 	.short	(.L_11 - .L_10)
.L_10:
        /*001c*/ 	.word	0x00000000
        /*0020*/ 	.short	0x0000
        /*0022*/ 	.short	0x0000
        /*0024*/ 	.byte	0x00, 0xf5, 0x21, 0x00


	//----- nvinfo : EIATTR_SPARSE_MMA_MASK
	.align		4
.L_11:
        /*0028*/ 	.byte	0x03, 0x50
        /*002a*/ 	.short	0x0000


	//----- nvinfo : EIATTR_MAXREG_COUNT
	.align		4
        /*002c*/ 	.byte	0x03, 0x1b
        /*002e*/ 	.short	0x00ff


	//----- nvinfo : EIATTR_MERCURY_ISA_VERSION
	.align		4
        /*0030*/ 	.byte	0x03, 0x5f
        /*0032*/ 	.short	0x0101


	//----- nvinfo : EIATTR_VRC_CTA_INIT_COUNT
	.align		4
        /*0034*/ 	.byte	0x02, 0x4a
	.zero		1
	.zero		1


	//----- nvinfo : EIATTR_EXIT_INSTR_OFFSETS
	.align		4
        /*0038*/ 	.byte	0x04, 0x1c
        /*003a*/ 	.short	(.L_13 - .L_12)


	//   ....[0]....
.L_12:
        /*003c*/ 	.word	0x00000060


	//   ....[1]....
        /*0040*/ 	.word	0x000000c0


	//   ....[2]....
        /*0044*/ 	.word	0x00000100


	//----- nvinfo : EIATTR_CBANK_PARAM_SIZE
	.align		4
.L_13:
        /*0048*/ 	.byte	0x03, 0x19
        /*004a*/ 	.short	0x0010


	//----- nvinfo : EIATTR_PARAM_CBANK
	.align		4
        /*004c*/ 	.byte	0x04, 0x0a
        /*004e*/ 	.short	(.L_15 - .L_14)
	.align		4
.L_14:
        /*0050*/ 	.word	index@(.nv.constant0._Z10filterDataPiS_)
        /*0054*/ 	.short	0x0380
        /*0056*/ 	.short	0x0010


	//----- nvinfo : EIATTR_SW_WAR
	.align		4
.L_15:
        /*0058*/ 	.byte	0x04, 0x36
        /*005a*/ 	.short	(.L_17 - .L_16)
.L_16:
        /*005c*/ 	.word	0x00000008
.L_17:


//--------------------- .nv.callgraph             --------------------------
	.section	.nv.callgraph,"",@"SHT_CUDA_CALLGRAPH"
	.align	4
	.sectionentsize	8
	.align		4
        /*0000*/ 	.word	0x00000000
	.align		4
        /*0004*/ 	.word	0xffffffff
	.align		4
        /*0008*/ 	.word	0x00000000
	.align		4
        /*000c*/ 	.word	0xfffffffe
	.align		4
        /*0010*/ 	.word	0x00000000
	.align		4
        /*0014*/ 	.word	0xfffffffd
	.align		4
        /*0018*/ 	.word	0x00000000
	.align		4
        /*001c*/ 	.word	0xfffffffc


//--------------------- .text._Z10filterDataPiS_  --------------------------
	.section	.text._Z10filterDataPiS_,"ax",@progbits
	.align	128
        .global         _Z10filterDataPiS_
        .type           _Z10filterDataPiS_,@function
        .size           _Z10filterDataPiS_,(.L_x_1 - _Z10filterDataPiS_)
        .other          _Z10filterDataPiS_,@"STO_CUDA_ENTRY STV_DEFAULT"
_Z10filterDataPiS_:
.text._Z10filterDataPiS_:
[----:B------:R-:W-:Y:S01]  /*0000*/  LDC R1, c[0x0][0x37c] ;  /* 0x0000df00ff017b82 */ /* 0x000fe20000000800 */
[----:B------:R-:W0:Y:S07]  /*0010*/  S2R R0, SR_TID.X ;  /* 0x0000000000007919 */ /* 0x000e2e0000002100 */
[----:B------:R-:W0:Y:S08]  /*0020*/  S2UR UR4, SR_CTAID.X ;  /* 0x00000000000479c3 */ /* 0x000e300000002500 */
[----:B------:R-:W0:Y:S02]  /*0030*/  LDC R5, c[0x0][0x360] ;  /* 0x0000d800ff057b82 */ /* 0x000e240000000800 */
[----:B0-----:R-:W-:-:S05]  /*0040*/  IMAD R5, R5, UR4, R0 ;  /* 0x0000000405057c24 */ /* 0x001fca000f8e0200 */
[----:B------:R-:W-:-:S13]  /*0050*/  ISETP.GT.AND P0, PT, R5, 0x63, PT ;  /* 0x000000630500780c */ /* 0x000fda0003f04270 */
[----:B------:R-:W-:Y:S05]  /*0060*/  @P0 EXIT ;  /* 0x000000000000094d */ /* 0x000fea0003800000 */
[----:B------:R-:W0:Y:S01]  /*0070*/  LDC.64 R2, c[0x0][0x380] ;  /* 0x0000e000ff027b82 */ /* 0x000e220000000a00 */
[----:B------:R-:W1:Y:S01]  /*0080*/  LDCU.64 UR4, c[0x0][0x358] ;  /* 0x00006b00ff0477ac */ /* 0x000e620008000a00 */
[----:B0-----:R-:W-:-:S05]  /*0090*/  IMAD.WIDE R2, R5, 0x4, R2 ;  /* 0x0000000405027825 */ /* 0x001fca00078e0202 */
[----:B-1----:R-:W2:Y:S02]  /*00a0*/  LDG.E R7, desc[UR4][R2.64] ;  /* 0x0000000402077981 */ /* 0x002ea4000c1e1900 */
[----:B--2---:R-:W-:-:S13]  /*00b0*/  ISETP.GE.AND P0, PT, R7, 0x33, PT ;  /* 0x000000330700780c */ /* 0x004fda0003f06270 */
[----:B------:R-:W-:Y:S05]  /*00c0*/  @!P0 EXIT ;  /* 0x000000000000894d */ /* 0x000fea0003800000 */
[----:B------:R-:W0:Y:S02]  /*00d0*/  LDC.64 R2, c[0x0][0x388] ;  /* 0x0000e200ff027b82 */ /* 0x000e240000000a00 */
[----:B0-----:R-:W-:-:S05]  /*00e0*/  IMAD.WIDE R2, R5, 0x4, R2 ;  /* 0x0000000405027825 */ /* 0x001fca00078e0202 */
[----:B------:R-:W-:Y:S01]  /*00f0*/  STG.E desc[UR4][R2.64], R7 ;  /* 0x0000000702007986 */ /* 0x000fe2000c101904 */
[----:B------:R-:W-:Y:S05]  /*0100*/  EXIT ;  /* 0x000000000000794d */ /* 0x000fea0003800000 */
.L_x_0:
[----:B------:R-:W-:-:S00]  /*0110*/  BRA `(.L_x_0) ;  /* 0xfffffffc00fc7947 */ /* 0x000fc0000383ffff */
[----:B------:R-:W-:-:S00]  /*0120*/  NOP ;  /* 0x0000000000007918 */ /* 0x000fc00000000000 */
        /* <DEDUP_REMOVED lines=13> */
.L_x_1:


//--------------------- .nv.shared.reserved.0     --------------------------
	.section	.nv.shared.reserved.0,"aw",@nobits
	.weak		__nv_reservedSMEM_offset_0_alias
	.size		__nv_reservedSMEM_offset_0_alias, 0, 64
	.other		__nv_reservedSMEM_offset_0_alias,@"STO_CUDA_RESERVED_SHARED STV_DEFAULT"
__nv_reservedSMEM_offset_0_alias:
	.zero		0
	.zero		64


//--------------------- .nv.constant0._Z10filterDataPiS_ --------------------------
	.section	.nv.constant0._Z10filterDataPiS_,"a",@progbits
	.sectionflags	@""
	.align	4
.nv.constant0._Z10filterDataPiS_:
	.zero		912


//--------------------- SYMBOLS --------------------------

	.type		.nv.reservedSmem.offset0,@object
	.size		.nv.reservedSmem.offset0,0x4
